	.headerflags	@"EF_CUDA_TEXMODE_UNIFIED EF_CUDA_64BIT_ADDRESS EF_CUDA_SM86 EF_CUDA_VIRTUAL_SM(EF_CUDA_SM86)"
	.elftype	@"ET_EXEC"


//--------------------- .nv.info                  --------------------------
	.section	.nv.info,"",@"SHT_CUDA_INFO"
	.align	4


	//----- nvinfo : EIATTR_REGCOUNT
	.align		4
        /*0000*/ 	.byte	0x04, 0x2f
        /*0002*/ 	.short	(.L_1 - .L_0)
	.align		4
.L_0:
        /*0004*/ 	.word	index@(triton_per_fused_mean_5)
        /*0008*/ 	.word	0x00000018


	//----- nvinfo : EIATTR_MIN_STACK_SIZE
	.align		4
.L_1:
        /*000c*/ 	.byte	0x04, 0x12
        /*000e*/ 	.short	(.L_3 - .L_2)
	.align		4
.L_2:
        /*0010*/ 	.word	index@(triton_per_fused_mean_5)
        /*0014*/ 	.word	0x00000000


	//----- nvinfo : EIATTR_FRAME_SIZE
	.align		4
.L_3:
        /*0018*/ 	.byte	0x04, 0x11
        /*001a*/ 	.short	(.L_5 - .L_4)
	.align		4
.L_4:
        /*001c*/ 	.word	index@(triton_per_fused_mean_5)
        /*0020*/ 	.word	0x00000000


	//----- nvinfo : EIATTR_MIN_STACK_SIZE
	.align		4
.L_5:
        /*0024*/ 	.byte	0x04, 0x12
        /*0026*/ 	.short	(.L_7 - .L_6)
	.align		4
.L_6:
        /*0028*/ 	.word	index@(triton_per_fused_mean_5)
        /*002c*/ 	.word	0x00000000
.L_7:


//--------------------- .nv.info.triton_per_fused_mean_5 --------------------------
	.section	.nv.info.triton_per_fused_mean_5,"",@"SHT_CUDA_INFO"
	.sectionflags	@""
	.align	4


	//----- nvinfo : EIATTR_CUDA_API_VERSION
	.align		4
        /*0000*/ 	.byte	0x04, 0x37
        /*0002*/ 	.short	(.L_9 - .L_8)
.L_8:
        /*0004*/ 	.word	0x0000007c


	//----- nvinfo : EIATTR_SW2861232_WAR
	.align		4
.L_9:
        /*0008*/ 	.byte	0x01, 0x35
	.zero		2


	//----- nvinfo : EIATTR_PARAM_CBANK
	.align		4
        /*000c*/ 	.byte	0x04, 0x0a
        /*000e*/ 	.short	(.L_11 - .L_10)
	.align		4
.L_10:
        /*0010*/ 	.word	index@(.nv.constant0.triton_per_fused_mean_5)
        /*0014*/ 	.short	0x0160
        /*0016*/ 	.short	0x0030


	//----- nvinfo : EIATTR_CBANK_PARAM_SIZE
	.align		4
.L_11:
        /*0018*/ 	.byte	0x03, 0x19
        /*001a*/ 	.short	0x0030


	//----- nvinfo : EIATTR_KPARAM_INFO
	.align		4
        /*001c*/ 	.byte	0x04, 0x17
        /*001e*/ 	.short	(.L_13 - .L_12)
.L_12:
        /*0020*/ 	.word	0x00000000
        /*0024*/ 	.short	0x0006
        /*0026*/ 	.short	0x0028
        /*0028*/ 	.byte	0x00, 0xf4, 0x21, 0x00


	//----- nvinfo : EIATTR_KPARAM_INFO
	.align		4
.L_13:
        /*002c*/ 	.byte	0x04, 0x17
        /*002e*/ 	.short	(.L_15 - .L_14)
.L_14:
        /*0030*/ 	.word	0x00000000
        /*0034*/ 	.short	0x0005
        /*0036*/ 	.short	0x0024
        /*0038*/ 	.byte	0x00, 0xf0, 0x11, 0x00


	//----- nvinfo : EIATTR_KPARAM_INFO
	.align		4
.L_15:
        /*003c*/ 	.byte	0x04, 0x17
        /*003e*/ 	.short	(.L_17 - .L_16)
.L_16:
        /*0040*/ 	.word	0x00000000
        /*0044*/ 	.short	0x0004
        /*0046*/ 	.short	0x0020
        /*0048*/ 	.byte	0x00, 0xf0, 0x11, 0x00


	//----- nvinfo : EIATTR_KPARAM_INFO
	.align		4
.L_17:
        /*004c*/ 	.byte	0x04, 0x17
        /*004e*/ 	.short	(.L_19 - .L_18)
.L_18:
        /*0050*/ 	.word	0x00000000
        /*0054*/ 	.short	0x0003
        /*0056*/ 	.short	0x0018
        /*0058*/ 	.byte	0x00, 0xf4, 0x21, 0x00


	//----- nvinfo : EIATTR_KPARAM_INFO
	.align		4
.L_19:
        /*005c*/ 	.byte	0x04, 0x17
        /*005e*/ 	.short	(.L_21 - .L_20)
.L_20:
        /*0060*/ 	.word	0x00000000
        /*0064*/ 	.short	0x0002
        /*0066*/ 	.short	0x0010
        /*0068*/ 	.byte	0x00, 0xf4, 0x21, 0x00


	//----- nvinfo : EIATTR_KPARAM_INFO
	.align		4
.L_21:
        /*006c*/ 	.byte	0x04, 0x17
        /*006e*/ 	.short	(.L_23 - .L_22)
.L_22:
        /*0070*/ 	.word	0x00000000
        /*0074*/ 	.short	0x0001
        /*0076*/ 	.short	0x0008
        /*0078*/ 	.byte	0x00, 0xf4, 0x21, 0x00


	//----- nvinfo : EIATTR_KPARAM_INFO
	.align		4
.L_23:
        /*007c*/ 	.byte	0x04, 0x17
        /*007e*/ 	.short	(.L_25 - .L_24)
.L_24:
        /*0080*/ 	.word	0x00000000
        /*0084*/ 	.short	0x0000
        /*0086*/ 	.short	0x0000
        /*0088*/ 	.byte	0x00, 0xf4, 0x21, 0x00


	//----- nvinfo : EIATTR_MAXREG_COUNT
	.align		4
.L_25:
        /*008c*/ 	.byte	0x03, 0x1b
        /*008e*/ 	.short	0x00ff


	//----- nvinfo : EIATTR_COOP_GROUP_MASK_REGIDS
	.align		4
        /*0090*/ 	.byte	0x04, 0x29
        /*0092*/ 	.short	(.L_27 - .L_26)


	//   ....[0]....
.L_26:
        /*0094*/ 	.word	0xffffffff


	//   ....[1]....
        /*0098*/ 	.word	0xffffffff


	//   ....[2]....
        /*009c*/ 	.word	0xffffffff


	//   ....[3]....
        /*00a0*/ 	.word	0xffffffff


	//   ....[4]....
        /*00a4*/ 	.word	0xffffffff


	//   ....[5]....
        /*00a8*/ 	.word	0xffffffff


	//   ....[6]....
        /*00ac*/ 	.word	0xffffffff


	//----- nvinfo : EIATTR_COOP_GROUP_INSTR_OFFSETS
	.align		4
.L_27:
        /*00b0*/ 	.byte	0x04, 0x28
        /*00b2*/ 	.short	(.L_29 - .L_28)


	//   ....[0]....
.L_28:
        /*00b4*/ 	.word	0x000005c0


	//   ....[1]....
        /*00b8*/ 	.word	0x000005e0


	//   ....[2]....
        /*00bc*/ 	.word	0x00000600


	//   ....[3]....
        /*00c0*/ 	.word	0x00000620


	//   ....[4]....
        /*00c4*/ 	.word	0x00000650


	//   ....[5]....
        /*00c8*/ 	.word	0x000006d0


	//   ....[6]....
        /*00cc*/ 	.word	0x00000700


	//----- nvinfo : EIATTR_EXIT_INSTR_OFFSETS
	.align		4
.L_29:
        /*00d0*/ 	.byte	0x04, 0x1c
        /*00d2*/ 	.short	(.L_31 - .L_30)


	//   ....[0]....
.L_30:
        /*00d4*/ 	.word	0x000007a0


	//   ....[1]....
        /*00d8*/ 	.word	0x000007d0


	//----- nvinfo : EIATTR_REQNTID
	.align		4
.L_31:
        /*00dc*/ 	.byte	0x04, 0x10
        /*00de*/ 	.short	(.L_33 - .L_32)
.L_32:
        /*00e0*/ 	.word	0x00000080
        /*00e4*/ 	.word	0x00000001
        /*00e8*/ 	.word	0x00000001
.L_33:


//--------------------- .nv.callgraph             --------------------------
	.section	.nv.callgraph,"",@"SHT_CUDA_CALLGRAPH"
	.align	4
	.sectionentsize	8
	.align		4
        /*0000*/ 	.word	0x00000000
	.align		4
        /*0004*/ 	.word	0xffffffff
	.align		4
        /*0008*/ 	.word	0x00000000
	.align		4
        /*000c*/ 	.word	0xfffffffe
	.align		4
        /*0010*/ 	.word	0x00000000
	.align		4
        /*0014*/ 	.word	0xfffffffd
	.align		4
        /*0018*/ 	.word	0x00000000
	.align		4
        /*001c*/ 	.word	0xfffffffc


//--------------------- .nv.rel.action            --------------------------
	.section	.nv.rel.action,"",@"SHT_CUDA_RELOCINFO"
	.align	8
	.sectionentsize	8
        /*0000*/ 	.byte	0x73, 0x00, 0x00, 0x00, 0x00, 0x00, 0x00, 0x00, 0x00, 0x00, 0x00, 0x11, 0x25, 0x00, 0x05, 0x36


//--------------------- .nv.constant0.triton_per_fused_mean_5 --------------------------
	.section	.nv.constant0.triton_per_fused_mean_5,"a",@progbits
	.sectionflags	@""
	.align	4
.nv.constant0.triton_per_fused_mean_5:
	.zero		400


//--------------------- .text.triton_per_fused_mean_5 --------------------------
	.section	.text.triton_per_fused_mean_5,"ax",@progbits
	.sectionflags	@"SHF_BARRIERS=1"
	.sectioninfo	@"SHI_REGISTERS=24"
	.align	128
        .global         triton_per_fused_mean_5
        .type           triton_per_fused_mean_5,@function
        .size           triton_per_fused_mean_5,(.L_x_1 - triton_per_fused_mean_5)
        .other          triton_per_fused_mean_5,@"STO_CUDA_ENTRY STV_DEFAULT"
triton_per_fused_mean_5:
.text.triton_per_fused_mean_5:
[----:B------:R-:W-:Y:S02]  /*0000*/  MOV R1, c[0x0][0x28] ;  /* 0x00000a0000017a02 */ /* 0x000fe40000000f00 */
[----:B------:R-:W0:Y:S01]  /*0010*/  S2R R0, SR_TID.X ;  /* 0x0000000000007919 */ /* 0x000e220000002100 */
[----:B------:R-:W-:Y:S01]  /*0020*/  MOV R21, 0x2 ;  /* 0x0000000200157802 */ /* 0x000fe20000000f00 */
[----:B------:R-:W-:Y:S01]  /*0030*/  ULDC.64 UR4, c[0x0][0x118] ;  /* 0x0000460000047ab9 */ /* 0x000fe20000000a00 */
[----:B------:R-:W-:Y:S01]  /*0040*/  MOV R13, 0x4 ;  /* 0x00000004000d7802 */ /* 0x000fe20000000f00 */
[----:B------:R-:W1:Y:S01]  /*0050*/  S2R R2, SR_CTAID.X ;  /* 0x0000000000027919 */ /* 0x000e620000002500 */
[----:B0-----:R-:W-:-:S04]  /*0060*/  SHF.L.U32 R4, R0, 0x2, RZ ;  /* 0x0000000200047819 */ /* 0x001fc800000006ff */
[----:B------:R-:W-:-:S04]  /*0070*/  LOP3.LUT R8, R4, 0x1fc, RZ, 0xc0, !PT ;  /* 0x000001fc04087812 */ /* 0x000fc800078ec0ff */
[C---:B-1----:R-:W-:Y:S01]  /*0080*/  LEA R12, R8.reuse, R2, 0x9 ;  /* 0x00000002080c7211 */ /* 0x042fe200078e48ff */
[----:B------:R-:W-:-:S03]  /*0090*/  IMAD.WIDE.U32 R4, R8, R13, c[0x0][0x170] ;  /* 0x00005c0008047625 */ /* 0x000fc600078e000d */
[C---:B------:R-:W-:Y:S01]  /*00a0*/  IADD3 R16, R12.reuse, 0x200, RZ ;  /* 0x000002000c107810 */ /* 0x040fe20007ffe0ff */
[-C--:B------:R-:W-:Y:S02]  /*00b0*/  IMAD.WIDE R14, R12, R21.reuse, c[0x0][0x168] ;  /* 0x00005a000c0e7625 */ /* 0x080fe400078e0215 */
[----:B------:R-:W2:Y:S02]  /*00c0*/  LDG.E.EL.128 R4, [R4.64] ;  /* 0x0000000404047981 */ /* 0x000ea4000c2e1d00 */
[----:B------:R-:W-:Y:S02]  /*00d0*/  IMAD.WIDE R16, R16, R21, c[0x0][0x168] ;  /* 0x00005a0010107625 */ /* 0x000fe400078e0215 */
[----:B------:R-:W3:Y:S04]  /*00e0*/  LDG.E.U16 R14, [R14.64] ;  /* 0x000000040e0e7981 */ /* 0x000ee8000c1e1500 */
[----:B------:R-:W4:Y:S01]  /*00f0*/  LDG.E.U16 R16, [R16.64] ;  /* 0x0000000410107981 */ /* 0x000f22000c1e1500 */
[----:B------:R-:W-:-:S02]  /*0100*/  IADD3 R18, R12, 0x400, RZ ;  /* 0x000004000c127810 */ /* 0x000fc40007ffe0ff */
[----:B------:R-:W-:-:S03]  /*0110*/  IADD3 R20, R12, 0x600, RZ ;  /* 0x000006000c147810 */ /* 0x000fc60007ffe0ff */
[----:B------:R-:W-:-:S04]  /*0120*/  IMAD.WIDE R18, R18, R21, c[0x0][0x168] ;  /* 0x00005a0012127625 */ /* 0x000fc800078e0215 */
[----:B------:R-:W-:Y:S02]  /*0130*/  IMAD.WIDE R20, R20, R21, c[0x0][0x168] ;  /* 0x00005a0014147625 */ /* 0x000fe400078e0215 */
[----:B------:R-:W5:Y:S02]  /*0140*/  LDG.E.U16 R18, [R18.64] ;  /* 0x0000000412127981 */ /* 0x000f64000c1e1500 */
[----:B------:R-:W-:Y:S02]  /*0150*/  IMAD.WIDE.U32 R8, R8, R13, c[0x0][0x178] ;  /* 0x00005e0008087625 */ /* 0x000fe400078e000d */
[----:B------:R-:W5:Y:S04]  /*0160*/  LDG.E.U16 R20, [R20.64] ;  /* 0x0000000414147981 */ /* 0x000f68000c1e1500 */
[----:B------:R-:W5:Y:S01]  /*0170*/  LDG.E.EL.128 R8, [R8.64] ;  /* 0x0000000408087981 */ /* 0x000f62000c2e1d00 */
[----:B--2---:R-:W-:-:S02]  /*0180*/  LOP3.LUT R5, R5, 0x80000000, RZ, 0x3c, !PT ;  /* 0x8000000005057812 */ /* 0x004fc400078e3cff */
[----:B----4-:R-:W-:Y:S02]  /*0190*/  SHF.L.U32 R16, R16, 0x10, RZ ;  /* 0x0000001010107819 */ /* 0x010fe400000006ff */
[----:B---3--:R-:W-:-:S03]  /*01a0*/  SHF.L.U32 R14, R14, 0x10, RZ ;  /* 0x000000100e0e7819 */ /* 0x008fc600000006ff */
[----:B------:R-:W-:Y:S01]  /*01b0*/  FFMA R16, R16, 2, R5 ;  /* 0x4000000010107823 */ /* 0x000fe20000000005 */
[----:B------:R-:W-:-:S03]  /*01c0*/  LOP3.LUT R5, R4, 0x80000000, RZ, 0x3c, !PT ;  /* 0x8000000004057812 */ /* 0x000fc600078e3cff */
[----:B------:R-:W-:Y:S02]  /*01d0*/  FMUL R16, R16, 10 ;  /* 0x4120000010107820 */ /* 0x000fe40000400000 */
[----:B------:R-:W-:Y:S02]  /*01e0*/  FFMA R5, R14, 2, R5 ;  /* 0x400000000e057823 */ /* 0x000fe40000000005 */
[----:B------:R-:W-:Y:S02]  /*01f0*/  FMUL R16, R16, 1.4426950216293334961 ;  /* 0x3fb8aa3b10107820 */ /* 0x000fe40000400000 */
[----:B------:R-:W-:-:S03]  /*0200*/  FMUL R5, R5, 10 ;  /* 0x4120000005057820 */ /* 0x000fc60000400000 */
[----:B------:R-:W-:Y:S01]  /*0210*/  FSETP.GEU.AND P3, PT, R16, -126, PT ;  /* 0xc2fc00001000780b */ /* 0x000fe20003f6e000 */
[----:B------:R-:W-:-:S05]  /*0220*/  FMUL R4, R5, 1.4426950216293334961 ;  /* 0x3fb8aa3b05047820 */ /* 0x000fca0000400000 */
[----:B------:R-:W-:Y:S02]  /*0230*/  FSETP.GEU.AND P5, PT, R4, -126, PT ;  /* 0xc2fc00000400780b */ /* 0x000fe40003fae000 */
[----:B------:R-:W-:Y:S02]  /*0240*/  LOP3.LUT R5, R6, 0x80000000, RZ, 0x3c, !PT ;  /* 0x8000000006057812 */ /* 0x000fe400078e3cff */
[----:B-----5:R-:W-:-:S03]  /*0250*/  SHF.L.U32 R18, R18, 0x10, RZ ;  /* 0x0000001012127819 */ /* 0x020fc600000006ff */
[----:B------:R-:W-:Y:S01]  /*0260*/  @!P3 FMUL R16, R16, 0.5 ;  /* 0x3f0000001010b820 */ /* 0x000fe20000400000 */
[----:B------:R-:W-:Y:S01]  /*0270*/  LOP3.LUT R7, R7, 0x80000000, RZ, 0x3c, !PT ;  /* 0x8000000007077812 */ /* 0x000fe200078e3cff */
[----:B------:R-:W-:Y:S01]  /*0280*/  FFMA R5, R18, 2, R5 ;  /* 0x4000000012057823 */ /* 0x000fe20000000005 */
[----:B------:R-:W-:-:S03]  /*0290*/  SHF.L.U32 R20, R20, 0x10, RZ ;  /* 0x0000001014147819 */ /* 0x000fc600000006ff */
[----:B------:R-:W0:Y:S01]  /*02a0*/  MUFU.EX2 R16, R16 ;  /* 0x0000001000107308 */ /* 0x000e220000000800 */
[----:B------:R-:W-:Y:S01]  /*02b0*/  @!P5 FMUL R4, R4, 0.5 ;  /* 0x3f0000000404d820 */ /* 0x000fe20000400000 */
[----:B------:R-:W-:Y:S01]  /*02c0*/  FMUL R5, R5, 10 ;  /* 0x4120000005057820 */ /* 0x000fe20000400000 */
[----:B------:R-:W-:Y:S01]  /*02d0*/  FFMA R7, R20, 2, R7 ;  /* 0x4000000014077823 */ /* 0x000fe20000000007 */
[----:B------:R-:W-:Y:S02]  /*02e0*/  FSETP.GT.AND P2, PT, |R9|, 8.50705917302346158658e+37, PT ;  /* 0x7e8000000900780b */ /* 0x000fe40003f44200 */
[----:B------:R-:W-:Y:S02]  /*02f0*/  FMUL R5, R5, 1.4426950216293334961 ;  /* 0x3fb8aa3b05057820 */ /* 0x000fe40000400000 */
[----:B------:R-:W1:Y:S01]  /*0300*/  MUFU.EX2 R4, R4 ;  /* 0x0000000400047308 */ /* 0x000e620000000800 */
[----:B------:R-:W-:Y:S01]  /*0310*/  FMUL R7, R7, 10 ;  /* 0x4120000007077820 */ /* 0x000fe20000400000 */
[----:B------:R-:W-:-:S02]  /*0320*/  FSETP.GEU.AND P6, PT, |R9|, 1.175494350822287508e-38, PT ;  /* 0x008000000900780b */ /* 0x000fc40003fce200 */
[----:B------:R-:W-:Y:S01]  /*0330*/  FSETP.GEU.AND P0, PT, R5, -126, PT ;  /* 0xc2fc00000500780b */ /* 0x000fe20003f0e000 */
[----:B------:R-:W-:Y:S01]  /*0340*/  FMUL R7, R7, 1.4426950216293334961 ;  /* 0x3fb8aa3b07077820 */ /* 0x000fe20000400000 */
[----:B------:R-:W-:Y:S01]  /*0350*/  FSETP.GT.AND P1, PT, |R8|, 8.50705917302346158658e+37, PT ;  /* 0x7e8000000800780b */ /* 0x000fe20003f24200 */
[----:B0-----:R-:W-:Y:S02]  /*0360*/  @!P3 FMUL R16, R16, R16 ;  /* 0x000000101010b220 */ /* 0x001fe40000400000 */
[----:B------:R-:W-:Y:S01]  /*0370*/  @P2 FMUL R9, R9, 0.25 ;  /* 0x3e80000009092820 */ /* 0x000fe20000400000 */
[----:B------:R-:W-:Y:S01]  /*0380*/  FSETP.GEU.AND P3, PT, R7, -126, PT ;  /* 0xc2fc00000700780b */ /* 0x000fe20003f6e000 */
[----:B------:R-:W-:Y:S01]  /*0390*/  @P2 FMUL R16, R16, 0.25 ;  /* 0x3e80000010102820 */ /* 0x000fe20000400000 */
[----:B------:R-:W-:Y:S02]  /*03a0*/  FSETP.GT.AND P2, PT, |R10|, 8.50705917302346158658e+37, PT ;  /* 0x7e8000000a00780b */ /* 0x000fe40003f44200 */
[----:B------:R-:W-:Y:S01]  /*03b0*/  FSETP.GEU.AND P4, PT, |R8|, 1.175494350822287508e-38, PT ;  /* 0x008000000800780b */ /* 0x000fe20003f8e200 */
[----:B------:R-:W-:Y:S01]  /*03c0*/  @!P6 FMUL R9, R9, 16777216 ;  /* 0x4b8000000909e820 */ /* 0x000fe20000400000 */
[----:B------:R-:W-:Y:S01]  /*03d0*/  @!P6 FMUL R16, R16, 16777216 ;  /* 0x4b8000001010e820 */ /* 0x000fe20000400000 */
[----:B-1----:R-:W-:Y:S01]  /*03e0*/  @!P5 FMUL R4, R4, R4 ;  /* 0x000000040404d220 */ /* 0x002fe20000400000 */
[----:B------:R-:W-:Y:S01]  /*03f0*/  FSETP.GEU.AND P6, PT, |R10|, 1.175494350822287508e-38, PT ;  /* 0x008000000a00780b */ /* 0x000fe20003fce200 */
[----:B------:R-:W-:Y:S01]  /*0400*/  @!P0 FMUL R5, R5, 0.5 ;  /* 0x3f00000005058820 */ /* 0x000fe20000400000 */
[C---:B------:R-:W-:Y:S01]  /*0410*/  FSETP.GT.AND P5, PT, |R11|.reuse, 8.50705917302346158658e+37, PT ;  /* 0x7e8000000b00780b */ /* 0x040fe20003fa4200 */
[----:B------:R-:W-:Y:S01]  /*0420*/  @P1 FMUL R8, R8, 0.25 ;  /* 0x3e80000008081820 */ /* 0x000fe20000400000 */
[----:B------:R-:W-:Y:S01]  /*0430*/  @P1 FMUL R4, R4, 0.25 ;  /* 0x3e80000004041820 */ /* 0x000fe20000400000 */
[----:B------:R-:W-:Y:S01]  /*0440*/  FSETP.GEU.AND P1, PT, |R11|, 1.175494350822287508e-38, PT ;  /* 0x008000000b00780b */ /* 0x000fe20003f2e200 */
[----:B------:R-:W-:Y:S01]  /*0450*/  @!P3 FMUL R7, R7, 0.5 ;  /* 0x3f0000000707b820 */ /* 0x000fe20000400000 */
[----:B------:R-:W0:Y:S01]  /*0460*/  MUFU.EX2 R5, R5 ;  /* 0x0000000500057308 */ /* 0x000e220000000800 */
[----:B------:R-:W-:Y:S01]  /*0470*/  @P2 FMUL R10, R10, 0.25 ;  /* 0x3e8000000a0a2820 */ /* 0x000fe20000400000 */
[----:B------:R-:W-:-:S04]  /*0480*/  @!P4 FMUL R8, R8, 16777216 ;  /* 0x4b8000000808c820 */ /* 0x000fc80000400000 */
[----:B------:R-:W-:Y:S02]  /*0490*/  @!P6 FMUL R10, R10, 16777216 ;  /* 0x4b8000000a0ae820 */ /* 0x000fe40000400000 */
[----:B------:R-:W1:Y:S01]  /*04a0*/  MUFU.RCP R9, R9 ;  /* 0x0000000900097308 */ /* 0x000e620000001000 */
[----:B------:R-:W-:-:S07]  /*04b0*/  @P5 FMUL R11, R11, 0.25 ;  /* 0x3e8000000b0b5820 */ /* 0x000fce0000400000 */
[----:B------:R-:W2:Y:S01]  /*04c0*/  MUFU.EX2 R6, R7 ;  /* 0x0000000700067308 */ /* 0x000ea20000000800 */
[----:B------:R-:W-:-:S07]  /*04d0*/  @!P1 FMUL R11, R11, 16777216 ;  /* 0x4b8000000b0b9820 */ /* 0x000fce0000400000 */
[----:B------:R-:W3:Y:S01]  /*04e0*/  MUFU.RCP R15, R8 ;  /* 0x00000008000f7308 */ /* 0x000ee20000001000 */
[----:B0-----:R-:W-:-:S07]  /*04f0*/  @!P0 FMUL R5, R5, R5 ;  /* 0x0000000505058220 */ /* 0x001fce0000400000 */
[----:B------:R-:W0:Y:S01]  /*0500*/  MUFU.RCP R10, R10 ;  /* 0x0000000a000a7308 */ /* 0x000e220000001000 */
[----:B-1----:R-:W-:Y:S01]  /*0510*/  FMUL R16, R9, R16 ;  /* 0x0000001009107220 */ /* 0x002fe20000400000 */
[----:B------:R-:W-:Y:S01]  /*0520*/  @!P4 FMUL R4, R4, 16777216 ;  /* 0x4b8000000404c820 */ /* 0x000fe20000400000 */
[----:B--2---:R-:W-:Y:S01]  /*0530*/  @!P3 FMUL R6, R6, R6 ;  /* 0x000000060606b220 */ /* 0x004fe20000400000 */
[----:B------:R-:W-:-:S04]  /*0540*/  @P2 FMUL R5, R5, 0.25 ;  /* 0x3e80000005052820 */ /* 0x000fc80000400000 */
[----:B------:R-:W1:Y:S01]  /*0550*/  MUFU.RCP R11, R11 ;  /* 0x0000000b000b7308 */ /* 0x000e620000001000 */
[----:B---3--:R-:W-:Y:S01]  /*0560*/  FFMA R15, R15, R4, R16 ;  /* 0x000000040f0f7223 */ /* 0x008fe20000000010 */
[----:B------:R-:W-:Y:S01]  /*0570*/  @P5 FMUL R6, R6, 0.25 ;  /* 0x3e80000006065820 */ /* 0x000fe20000400000 */
[----:B------:R-:W-:-:S03]  /*0580*/  @!P6 FMUL R5, R5, 16777216 ;  /* 0x4b8000000505e820 */ /* 0x000fc60000400000 */
[----:B------:R-:W-:Y:S01]  /*0590*/  @!P1 FMUL R6, R6, 16777216 ;  /* 0x4b80000006069820 */ /* 0x000fe20000400000 */
[----:B0-----:R-:W-:-:S04]  /*05a0*/  FFMA R10, R10, R5, R15 ;  /* 0x000000050a0a7223 */ /* 0x001fc8000000000f */
[----:B-1----:R-:W-:-:S05]  /*05b0*/  FFMA R10, R11, R6, R10 ;  /* 0x000000060b0a7223 */ /* 0x002fca000000000a */
[----:B------:R-:W0:Y:S02]  /*05c0*/  SHFL.BFLY PT, R5, R10, 0x10, 0x1f ;  /* 0x0e001f000a057f89 */ /* 0x000e2400000e0000 */
[----:B0-----:R-:W-:-:S05]  /*05d0*/  FADD R5, R10, R5 ;  /* 0x000000050a057221 */ /* 0x001fca0000000000 */
[----:B------:R-:W0:Y:S02]  /*05e0*/  SHFL.BFLY PT, R4, R5, 0x8, 0x1f ;  /* 0x0d001f0005047f89 */ /* 0x000e2400000e0000 */
[----:B0-----:R-:W-:-:S05]  /*05f0*/  FADD R4, R5, R4 ;  /* 0x0000000405047221 */ /* 0x001fca0000000000 */
[----:B------:R-:W0:Y:S02]  /*0600*/  SHFL.BFLY PT, R7, R4, 0x4, 0x1f ;  /* 0x0c801f0004077f89 */ /* 0x000e2400000e0000 */
[----:B0-----:R-:W-:-:S05]  /*0610*/  FADD R7, R4, R7 ;  /* 0x0000000704077221 */ /* 0x001fca0000000000 */
[----:B------:R-:W0:Y:S01]  /*0620*/  SHFL.BFLY PT, R6, R7, 0x2, 0x1f ;  /* 0x0c401f0007067f89 */ /* 0x000e2200000e0000 */
[----:B------:R-:W-:Y:S01]  /*0630*/  LOP3.LUT P0, RZ, R0, 0x1f, RZ, 0xc0, !PT ;  /* 0x0000001f00ff7812 */ /* 0x000fe2000780c0ff */
[----:B0-----:R-:W-:-:S05]  /*0640*/  FADD R6, R7, R6 ;  /* 0x0000000607067221 */ /* 0x001fca0000000000 */
[----:B------:R-:W0:Y:S01]  /*0650*/  SHFL.BFLY PT, R9, R6, 0x1, 0x1f ;  /* 0x0c201f0006097f89 */ /* 0x000e2200000e0000 */
[----:B------:R-:W-:-:S04]  /*0660*/  SHF.R.U32.HI R8, RZ, 0x3, R0 ;  /* 0x00000003ff087819 */ /* 0x000fc80000011600 */
[----:B------:R-:W-:Y:S02]  /*0670*/  LOP3.LUT R8, R8, 0xc, RZ, 0xc0, !PT ;  /* 0x0000000c08087812 */ /* 0x000fe400078ec0ff */
[----:B------:R-:W-:Y:S01]  /*0680*/  ISETP.GE.AND P1, PT, R0, 0x4, PT ;  /* 0x000000040000780c */ /* 0x000fe20003f26270 */
[----:B0-----:R-:W-:-:S05]  /*0690*/  FADD R9, R6, R9 ;  /* 0x0000000906097221 */ /* 0x001fca0000000000 */
[----:B------:R-:W-:Y:S04]  /*06a0*/  @!P0 STS [R8], R9 ;  /* 0x0000000908008388 */ /* 0x000fe80000000800 */
[----:B------:R-:W-:Y:S06]  /*06b0*/  BAR.SYNC.DEFER_BLOCKING 0x0 ;  /* 0x0000000000007b1d */ /* 0x000fec0000010000 */
[----:B------:R-:W0:Y:S04]  /*06c0*/  @!P1 LDS R3, [R0.X4] ;  /* 0x0000000000039984 */ /* 0x000e280000004800 */
[----:B0-----:R-:W0:Y:S01]  /*06d0*/  SHFL.BFLY PT, R4, R3, 0x2, 0x1f ;  /* 0x0c401f0003047f89 */ /* 0x001e2200000e0000 */
[----:B------:R-:W-:Y:S01]  /*06e0*/  LOP3.LUT P0, RZ, R0, 0x3, RZ, 0xc0, !PT ;  /* 0x0000000300ff7812 */ /* 0x000fe2000780c0ff */
[----:B0-----:R-:W-:-:S05]  /*06f0*/  FADD R7, R3, R4 ;  /* 0x0000000403077221 */ /* 0x001fca0000000000 */
[----:B------:R-:W0:Y:S01]  /*0700*/  SHFL.BFLY PT, R4, R7, 0x1, 0x1f ;  /* 0x0c201f0007047f89 */ /* 0x000e2200000e0000 */
[----:B------:R-:W-:Y:S01]  /*0710*/  ISETP.LT.AND P0, PT, R0, 0x4, !P0 ;  /* 0x000000040000780c */ /* 0x000fe20004701270 */
[----:B0-----:R-:W-:-:S12]  /*0720*/  FADD R11, R7, R4 ;  /* 0x00000004070b7221 */ /* 0x001fd80000000000 */
[----:B------:R-:W-:Y:S04]  /*0730*/  @P0 STS [R0.X4], R11 ;  /* 0x0000000b00000388 */ /* 0x000fe80000004800 */
[----:B------:R-:W-:Y:S06]  /*0740*/  BAR.SYNC.DEFER_BLOCKING 0x0 ;  /* 0x0000000000007b1d */ /* 0x000fec0000010000 */
[----:B------:R-:W0:Y:S04]  /*0750*/  LDS R6, [RZ] ;  /* 0x00000000ff067984 */ /* 0x000e280000000800 */
[----:B------:R-:W-:Y:S01]  /*0760*/  BAR.SYNC.DEFER_BLOCKING 0x0 ;  /* 0x0000000000007b1d */ /* 0x000fe20000010000 */
[----:B------:R-:W-:Y:S01]  /*0770*/  LOP3.LUT P0, RZ, R0, 0x7f, RZ, 0xc0, !PT ;  /* 0x0000007f00ff7812 */ /* 0x000fe2000780c0ff */
[----:B------:R-:W-:Y:S01]  /*0780*/  IMAD.WIDE R4, R2, R13, c[0x0][0x160] ;  /* 0x0000580002047625 */ /* 0x000fe200078e020d */
[----:B0-----:R-:W-:-:S11]  /*0790*/  FADD R6, RZ, R6 ;  /* 0x00000006ff067221 */ /* 0x001fd60000000000 */
[----:B------:R-:W-:Y:S05]  /*07a0*/  @P0 EXIT ;  /* 0x000000000000094d */ /* 0x000fea0003800000 */
[----:B------:R-:W-:-:S05]  /*07b0*/  FMUL R3, R6, 0.001953125 ;  /* 0x3b00000006037820 */ /* 0x000fca0000400000 */
[----:B------:R-:W-:Y:S01]  /*07c0*/  STG.E [R4.64], R3 ;  /* 0x0000000304007986 */ /* 0x000fe2000c101904 */
[----:B------:R-:W-:Y:S05]  /*07d0*/  EXIT ;  /* 0x000000000000794d */ /* 0x000fea0003800000 */
.L_x_0:
[----:B------:R-:W-:-:S00]  /*07e0*/  BRA `(.L_x_0) ;  /* 0xfffffff000007947 */ /* 0x000fc0000383ffff */
[----:B------:R-:W-:-:S00]  /*07f0*/  NOP ;  /* 0x0000000000007918 */ /* 0x000fc00000000000 */
        /* <DEDUP_REMOVED lines=8> */
.L_x_1:


//--------------------- .nv.shared.triton_per_fused_mean_5 --------------------------
	.section	.nv.shared.triton_per_fused_mean_5,"aw",@nobits
	.sectionflags	@""
	.align	16
